//
// Generated by NVIDIA NVVM Compiler
//
// Compiler Build ID: CL-36424714
// Cuda compilation tools, release 13.0, V13.0.88
// Based on NVVM 20.0.0
//

.version 9.0
.target sm_100
.address_size 64

	// .globl	_Z9mxmKernelPfS_S_mi

.visible .entry _Z9mxmKernelPfS_S_mi(
	.param .u64 .ptr .align 1 _Z9mxmKernelPfS_S_mi_param_0,
	.param .u64 .ptr .align 1 _Z9mxmKernelPfS_S_mi_param_1,
	.param .u64 .ptr .align 1 _Z9mxmKernelPfS_S_mi_param_2,
	.param .u64 _Z9mxmKernelPfS_S_mi_param_3,
	.param .u32 _Z9mxmKernelPfS_S_mi_param_4
)
{
	.reg .pred 	%p<4>;
	.reg .b32 	%r<13>;
	.reg .b32 	%f<49>;
	.reg .b64 	%rd<32>;

	ld.param.u64 	%rd1, [_Z9mxmKernelPfS_S_mi_param_0];
	ld.param.u64 	%rd2, [_Z9mxmKernelPfS_S_mi_param_1];
	ld.param.u64 	%rd3, [_Z9mxmKernelPfS_S_mi_param_2];
	ld.param.u64 	%rd4, [_Z9mxmKernelPfS_S_mi_param_3];
	mov.u32 	%r3, %tid.x;
	mov.u32 	%r4, %ntid.x;
	mov.u32 	%r5, %ctaid.x;
	mad.lo.s32 	%r1, %r4, %r5, %r3;
	mov.u32 	%r6, %tid.y;
	mov.u32 	%r7, %ntid.y;
	mov.u32 	%r8, %ctaid.y;
	mad.lo.s32 	%r9, %r7, %r8, %r6;
	setp.gt.s32 	%p1, %r1, 15;
	setp.gt.u32 	%p2, %r9, 15;
	or.pred  	%p3, %p1, %p2;
	@%p3 bra 	$L__BB0_2;
	shr.u64 	%rd5, %rd4, 2;
	cvt.u32.u64 	%r10, %rd5;
	cvta.to.global.u64 	%rd6, %rd3;
	cvta.to.global.u64 	%rd7, %rd1;
	cvta.to.global.u64 	%rd8, %rd2;
	mul.lo.s32 	%r11, %r9, %r10;
	mul.wide.s32 	%rd9, %r11, 4;
	add.s64 	%rd10, %rd7, %rd9;
	ld.global.f32 	%f1, [%rd10];
	mul.wide.s32 	%rd11, %r1, 4;
	add.s64 	%rd12, %rd8, %rd11;
	ld.global.f32 	%f2, [%rd12];
	fma.rn.f32 	%f3, %f1, %f2, 0f00000000;
	ld.global.f32 	%f4, [%rd10+4];
	shl.b64 	%rd13, %rd5, 32;
	shr.s64 	%rd14, %rd13, 30;
	add.s64 	%rd15, %rd12, %rd14;
	ld.global.f32 	%f5, [%rd15];
	fma.rn.f32 	%f6, %f4, %f5, %f3;
	ld.global.f32 	%f7, [%rd10+8];
	add.s64 	%rd16, %rd15, %rd14;
	ld.global.f32 	%f8, [%rd16];
	fma.rn.f32 	%f9, %f7, %f8, %f6;
	ld.global.f32 	%f10, [%rd10+12];
	add.s64 	%rd17, %rd16, %rd14;
	ld.global.f32 	%f11, [%rd17];
	fma.rn.f32 	%f12, %f10, %f11, %f9;
	ld.global.f32 	%f13, [%rd10+16];
	add.s64 	%rd18, %rd17, %rd14;
	ld.global.f32 	%f14, [%rd18];
	fma.rn.f32 	%f15, %f13, %f14, %f12;
	ld.global.f32 	%f16, [%rd10+20];
	add.s64 	%rd19, %rd18, %rd14;
	ld.global.f32 	%f17, [%rd19];
	fma.rn.f32 	%f18, %f16, %f17, %f15;
	ld.global.f32 	%f19, [%rd10+24];
	add.s64 	%rd20, %rd19, %rd14;
	ld.global.f32 	%f20, [%rd20];
	fma.rn.f32 	%f21, %f19, %f20, %f18;
	ld.global.f32 	%f22, [%rd10+28];
	add.s64 	%rd21, %rd20, %rd14;
	ld.global.f32 	%f23, [%rd21];
	fma.rn.f32 	%f24, %f22, %f23, %f21;
	ld.global.f32 	%f25, [%rd10+32];
	add.s64 	%rd22, %rd21, %rd14;
	ld.global.f32 	%f26, [%rd22];
	fma.rn.f32 	%f27, %f25, %f26, %f24;
	ld.global.f32 	%f28, [%rd10+36];
	add.s64 	%rd23, %rd22, %rd14;
	ld.global.f32 	%f29, [%rd23];
	fma.rn.f32 	%f30, %f28, %f29, %f27;
	ld.global.f32 	%f31, [%rd10+40];
	add.s64 	%rd24, %rd23, %rd14;
	ld.global.f32 	%f32, [%rd24];
	fma.rn.f32 	%f33, %f31, %f32, %f30;
	ld.global.f32 	%f34, [%rd10+44];
	add.s64 	%rd25, %rd24, %rd14;
	ld.global.f32 	%f35, [%rd25];
	fma.rn.f32 	%f36, %f34, %f35, %f33;
	ld.global.f32 	%f37, [%rd10+48];
	add.s64 	%rd26, %rd25, %rd14;
	ld.global.f32 	%f38, [%rd26];
	fma.rn.f32 	%f39, %f37, %f38, %f36;
	ld.global.f32 	%f40, [%rd10+52];
	add.s64 	%rd27, %rd26, %rd14;
	ld.global.f32 	%f41, [%rd27];
	fma.rn.f32 	%f42, %f40, %f41, %f39;
	ld.global.f32 	%f43, [%rd10+56];
	add.s64 	%rd28, %rd27, %rd14;
	ld.global.f32 	%f44, [%rd28];
	fma.rn.f32 	%f45, %f43, %f44, %f42;
	ld.global.f32 	%f46, [%rd10+60];
	add.s64 	%rd29, %rd28, %rd14;
	ld.global.f32 	%f47, [%rd29];
	fma.rn.f32 	%f48, %f46, %f47, %f45;
	add.s32 	%r12, %r11, %r1;
	mul.wide.s32 	%rd30, %r12, 4;
	add.s64 	%rd31, %rd6, %rd30;
	st.global.f32 	[%rd31], %f48;
$L__BB0_2:
	ret;

}


// ===== COMPILED SASS (sm_100) =====

	.target	sm_100

	.elftype	@"ET_EXEC"


//--------------------- .note.nv.tkinfo           --------------------------
	.section	.note.nv.tkinfo,"",@"SHT_NOTE"
	.sectionflags	@"SHF_NOTE_NV_TKINFO"
	.tkinfo
        /*0018*/ 	.word	0x00000002
        /*0030*/ 	.string	""
        /*0030*/ 	.string	"ptxas"
        /*0030*/ 	.string	"Cuda compilation tools, release 13.0, V13.0.88"
        /*0030*/ 	.string	"Build cuda_13.0.r13.0/compiler.36424714_0"
        /*0030*/ 	.string	"-arch sm_100 -m 64 "



//--------------------- .note.nv.cuinfo           --------------------------
	.section	.note.nv.cuinfo,"",@"SHT_NOTE"
	.sectionflags	@"SHF_NOTE_NV_CUINFO"
        /*0018*/ 	.short	0x0002
        /*001a*/ 	.short	0x0064
        /*001c*/ 	.short	0x0082
	.zero		2


//--------------------- .nv.info                  --------------------------
	.section	.nv.info,"",@"SHT_CUDA_INFO"
	.align	4


	//----- nvinfo : EIATTR_REGCOUNT
	.align		4
        /*0000*/ 	.byte	0x04, 0x2f
        /*0002*/ 	.short	(.L_1 - .L_0)
	.align		4
.L_0:
        /*0004*/ 	.word	index@(_Z9mxmKernelPfS_S_mi)
        /*0008*/ 	.word	0x00000020


	//----- nvinfo : EIATTR_FRAME_SIZE
	.align		4
.L_1:
        /*000c*/ 	.byte	0x04, 0x11
        /*000e*/ 	.short	(.L_3 - .L_2)
	.align		4
.L_2:
        /*0010*/ 	.word	index@(_Z9mxmKernelPfS_S_mi)
        /*0014*/ 	.word	0x00000000


	//----- nvinfo : EIATTR_MIN_STACK_SIZE
	.align		4
.L_3:
        /*0018*/ 	.byte	0x04, 0x12
        /*001a*/ 	.short	(.L_5 - .L_4)
	.align		4
.L_4:
        /*001c*/ 	.word	index@(_Z9mxmKernelPfS_S_mi)
        /*0020*/ 	.word	0x00000000
.L_5:


//--------------------- .nv.compat                --------------------------
	.section	.nv.compat,"",@"SHT_CUDA_COMPAT_INFO"
	.align	4
        /*0000*/ 	.byte	0x02, 0x09, 0x00, 0x00, 0x02, 0x02, 0x01, 0x00, 0x02, 0x05, 0x05, 0x00, 0x03, 0x07, 0x01, 0x01
        /*0010*/ 	.byte	0x02, 0x03, 0x00, 0x00, 0x02, 0x06, 0x01, 0x00, 0x04, 0x0b, 0x08, 0x00, 0x09, 0x00, 0x00, 0x00
        /*0020*/ 	.byte	0x00, 0x00, 0x00, 0x00


//--------------------- .nv.info._Z9mxmKernelPfS_S_mi --------------------------
	.section	.nv.info._Z9mxmKernelPfS_S_mi,"",@"SHT_CUDA_INFO"
	.sectionflags	@""
	.align	4


	//----- nvinfo : EIATTR_CUDA_API_VERSION
	.align		4
        /*0000*/ 	.byte	0x04, 0x37
        /*0002*/ 	.short	(.L_7 - .L_6)
.L_6:
        /*0004*/ 	.word	0x00000082


	//----- nvinfo : EIATTR_KPARAM_INFO
	.align		4
.L_7:
        /*0008*/ 	.byte	0x04, 0x17
        /*000a*/ 	.short	(.L_9 - .L_8)
.L_8:
        /*000c*/ 	.word	0x00000000
        /*0010*/ 	.short	0x0004
        /*0012*/ 	.short	0x0020
        /*0014*/ 	.byte	0x00, 0xf0, 0x11, 0x00


	//----- nvinfo : EIATTR_KPARAM_INFO
	.align		4
.L_9:
        /*0018*/ 	.byte	0x04, 0x17
        /*001a*/ 	.short	(.L_11 - .L_10)
.L_10:
        /*001c*/ 	.word	0x00000000
        /*0020*/ 	.short	0x0003
        /*0022*/ 	.short	0x0018
        /*0024*/ 	.byte	0x00, 0xf0, 0x21, 0x00


	//----- nvinfo : EIATTR_KPARAM_INFO
	.align		4
.L_11:
        /*0028*/ 	.byte	0x04, 0x17
        /*002a*/ 	.short	(.L_13 - .L_12)
.L_12:
        /*002c*/ 	.word	0x00000000
        /*0030*/ 	.short	0x0002
        /*0032*/ 	.short	0x0010
        /*0034*/ 	.byte	0x00, 0xf5, 0x21, 0x00


	//----- nvinfo : EIATTR_KPARAM_INFO
	.align		4
.L_13:
        /*0038*/ 	.byte	0x04, 0x17
        /*003a*/ 	.short	(.L_15 - .L_14)
.L_14:
        /*003c*/ 	.word	0x00000000
        /*0040*/ 	.short	0x0001
        /*0042*/ 	.short	0x0008
        /*0044*/ 	.byte	0x00, 0xf5, 0x21, 0x00


	//----- nvinfo : EIATTR_KPARAM_INFO
	.align		4
.L_15:
        /*0048*/ 	.byte	0x04, 0x17
        /*004a*/ 	.short	(.L_17 - .L_16)
.L_16:
        /*004c*/ 	.word	0x00000000
        /*0050*/ 	.short	0x0000
        /*0052*/ 	.short	0x0000
        /*0054*/ 	.byte	0x00, 0xf5, 0x21, 0x00


	//----- nvinfo : EIATTR_SPARSE_MMA_MASK
	.align		4
.L_17:
        /*0058*/ 	.byte	0x03, 0x50
        /*005a*/ 	.short	0x0000


	//----- nvinfo : EIATTR_MAXREG_COUNT
	.align		4
        /*005c*/ 	.byte	0x03, 0x1b
        /*005e*/ 	.short	0x00ff


	//----- nvinfo : EIATTR_MERCURY_ISA_VERSION
	.align		4
        /*0060*/ 	.byte	0x03, 0x5f
        /*0062*/ 	.short	0x0101


	//----- nvinfo : EIATTR_VRC_CTA_INIT_COUNT
	.align		4
        /*0064*/ 	.byte	0x02, 0x4a
	.zero		1
	.zero		1


	//----- nvinfo : EIATTR_EXIT_INSTR_OFFSETS
	.align		4
        /*0068*/ 	.byte	0x04, 0x1c
        /*006a*/ 	.short	(.L_19 - .L_18)


	//   ....[0]....
.L_18:
        /*006c*/ 	.word	0x000000b0


	//   ....[1]....
        /*0070*/ 	.word	0x00000680


	//----- nvinfo : EIATTR_CBANK_PARAM_SIZE
	.align		4
.L_19:
        /*0074*/ 	.byte	0x03, 0x19
        /*0076*/ 	.short	0x0024


	//----- nvinfo : EIATTR_PARAM_CBANK
	.align		4
        /*0078*/ 	.byte	0x04, 0x0a
        /*007a*/ 	.short	(.L_21 - .L_20)
	.align		4
.L_20:
        /*007c*/ 	.word	index@(.nv.constant0._Z9mxmKernelPfS_S_mi)
        /*0080*/ 	.short	0x0380
        /*0082*/ 	.short	0x0024


	//----- nvinfo : EIATTR_SW_WAR
	.align		4
.L_21:
        /*0084*/ 	.byte	0x04, 0x36
        /*0086*/ 	.short	(.L_23 - .L_22)
.L_22:
        /*0088*/ 	.word	0x00000008
.L_23:


//--------------------- .nv.callgraph             --------------------------
	.section	.nv.callgraph,"",@"SHT_CUDA_CALLGRAPH"
	.align	4
	.sectionentsize	8
	.align		4
        /*0000*/ 	.word	0x00000000
	.align		4
        /*0004*/ 	.word	0xffffffff
	.align		4
        /*0008*/ 	.word	0x00000000
	.align		4
        /*000c*/ 	.word	0xfffffffe
	.align		4
        /*0010*/ 	.word	0x00000000
	.align		4
        /*0014*/ 	.word	0xfffffffd
	.align		4
        /*0018*/ 	.word	0x00000000
	.align		4
        /*001c*/ 	.word	0xfffffffc


//--------------------- .text._Z9mxmKernelPfS_S_mi --------------------------
	.section	.text._Z9mxmKernelPfS_S_mi,"ax",@progbits
	.align	128
        .global         _Z9mxmKernelPfS_S_mi
        .type           _Z9mxmKernelPfS_S_mi,@function
        .size           _Z9mxmKernelPfS_S_mi,(.L_x_1 - _Z9mxmKernelPfS_S_mi)
        .other          _Z9mxmKernelPfS_S_mi,@"STO_CUDA_ENTRY STV_DEFAULT"
_Z9mxmKernelPfS_S_mi:
.text._Z9mxmKernelPfS_S_mi:
[----:B------:R-:W-:Y:S01]  /*0000*/  LDC R1, c[0x0][0x37c] ;  /* 0x0000df00ff017b82 */ /* 0x000fe20000000800 */
[----:B------:R-:W0:Y:S01]  /*0010*/  S2R R14, SR_TID.Y ;  /* 0x00000000000e7919 */ /* 0x000e220000002200 */
[----:B------:R-:W1:Y:S01]  /*0020*/  LDCU UR4, c[0x0][0x360] ;  /* 0x00006c00ff0477ac */ /* 0x000e620008000800 */
[----:B------:R-:W0:Y:S01]  /*0030*/  S2R R3, SR_CTAID.Y ;  /* 0x0000000000037919 */ /* 0x000e220000002600 */
[----:B------:R-:W0:Y:S01]  /*0040*/  LDCU UR5, c[0x0][0x364] ;  /* 0x00006c80ff0577ac */ /* 0x000e220008000800 */
[----:B------:R-:W1:Y:S01]  /*0050*/  S2R R15, SR_TID.X ;  /* 0x00000000000f7919 */ /* 0x000e620000002100 */
[----:B------:R-:W1:Y:S01]  /*0060*/  S2R R0, SR_CTAID.X ;  /* 0x0000000000007919 */ /* 0x000e620000002500 */
[----:B0-----:R-:W-:-:S05]  /*0070*/  IMAD R14, R3, UR5, R14 ;  /* 0x00000005030e7c24 */ /* 0x001fca000f8e020e */
[----:B------:R-:W-:Y:S01]  /*0080*/  ISETP.GT.U32.AND P0, PT, R14, 0xf, PT ;  /* 0x0000000f0e00780c */ /* 0x000fe20003f04070 */
[----:B-1----:R-:W-:-:S05]  /*0090*/  IMAD R15, R0, UR4, R15 ;  /* 0x00000004000f7c24 */ /* 0x002fca000f8e020f */
[----:B------:R-:W-:-:S13]  /*00a0*/  ISETP.GT.OR P0, PT, R15, 0xf, P0 ;  /* 0x0000000f0f00780c */ /* 0x000fda0000704670 */
[----:B------:R-:W-:Y:S05]  /*00b0*/  @P0 EXIT ;  /* 0x000000000000094d */ /* 0x000fea0003800000 */
[----:B------:R-:W0:Y:S01]  /*00c0*/  LDC.64 R6, c[0x0][0x388] ;  /* 0x0000e200ff067b82 */ /* 0x000e220000000a00 */
[----:B------:R-:W1:Y:S01]  /*00d0*/  LDCU.64 UR4, c[0x0][0x398] ;  /* 0x00007300ff0477ac */ /* 0x000e620008000a00 */
[----:B------:R-:W2:Y:S06]  /*00e0*/  LDCU.64 UR6, c[0x0][0x358] ;  /* 0x00006b00ff0677ac */ /* 0x000eac0008000a00 */
[----:B------:R-:W3:Y:S01]  /*00f0*/  LDC.64 R2, c[0x0][0x380] ;  /* 0x0000e000ff027b82 */ /* 0x000ee20000000a00 */
[----:B-1----:R-:W-:-:S04]  /*0100*/  USHF.R.U64 UR4, UR4, 0x2, UR5 ;  /* 0x0000000204047899 */ /* 0x002fc80008001205 */
[----:B------:R-:W-:Y:S01]  /*0110*/  USHF.R.S64 UR5, URZ, 0x1e, UR4 ;  /* 0x0000001eff057899 */ /* 0x000fe20008001004 */
[----:B0-----:R-:W-:Y:S01]  /*0120*/  IMAD.WIDE R6, R15, 0x4, R6 ;  /* 0x000000040f067825 */ /* 0x001fe200078e0206 */
[----:B------:R-:W-:-:S03]  /*0130*/  USHF.R.S32.HI UR8, URZ, 0x1e, UR4 ;  /* 0x0000001eff087899 */ /* 0x000fc60008011404 */
[----:B------:R-:W-:Y:S01]  /*0140*/  IMAD R14, R14, UR4, RZ ;  /* 0x000000040e0e7c24 */ /* 0x000fe2000f8e02ff */
[----:B------:R-:W-:Y:S01]  /*0150*/  IADD3 R10, P0, PT, R6, UR5, RZ ;  /* 0x00000005060a7c10 */ /* 0x000fe2000ff1e0ff */
[----:B--2---:R0:W2:Y:S02]  /*0160*/  LDG.E R27, desc[UR6][R6.64] ;  /* 0x00000006061b7981 */ /* 0x0040a4000c1e1900 */
[----:B---3--:R-:W-:Y:S01]  /*0170*/  IMAD.WIDE R2, R14, 0x4, R2 ;  /* 0x000000040e027825 */ /* 0x008fe200078e0202 */
[----:B------:R-:W-:Y:S02]  /*0180*/  IADD3.X R11, PT, PT, R7, UR8, RZ, P0, !PT ;  /* 0x00000008070b7c10 */ /* 0x000fe400087fe4ff */
[----:B------:R-:W-:Y:S02]  /*0190*/  IADD3 R28, P0, PT, R10, UR5, RZ ;  /* 0x000000050a1c7c10 */ /* 0x000fe4000ff1e0ff */
[----:B------:R-:W2:Y:S02]  /*01a0*/  LDG.E R0, desc[UR6][R2.64] ;  /* 0x0000000602007981 */ /* 0x000ea4000c1e1900 */
[----:B------:R-:W-:-:S02]  /*01b0*/  IADD3.X R29, PT, PT, R11, UR8, RZ, P0, !PT ;  /* 0x000000080b1d7c10 */ /* 0x000fc400087fe4ff */
[----:B------:R-:W-:Y:S01]  /*01c0*/  IADD3 R8, P0, PT, R28, UR5, RZ ;  /* 0x000000051c087c10 */ /* 0x000fe2000ff1e0ff */
[----:B------:R-:W3:Y:S04]  /*01d0*/  LDG.E R16, desc[UR6][R10.64] ;  /* 0x000000060a107981 */ /* 0x000ee8000c1e1900 */
[----:B------:R-:W3:Y:S01]  /*01e0*/  LDG.E R17, desc[UR6][R2.64+0x4] ;  /* 0x0000040602117981 */ /* 0x000ee2000c1e1900 */
[----:B------:R-:W-:Y:S02]  /*01f0*/  IADD3.X R9, PT, PT, R29, UR8, RZ, P0, !PT ;  /* 0x000000081d097c10 */ /* 0x000fe400087fe4ff */
[----:B------:R-:W-:Y:S01]  /*0200*/  IADD3 R4, P0, PT, R8, UR5, RZ ;  /* 0x0000000508047c10 */ /* 0x000fe2000ff1e0ff */
[----:B------:R-:W4:Y:S04]  /*0210*/  LDG.E R18, desc[UR6][R28.64] ;  /* 0x000000061c127981 */ /* 0x000f28000c1e1900 */
[----:B------:R-:W4:Y:S01]  /*0220*/  LDG.E R19, desc[UR6][R2.64+0x8] ;  /* 0x0000080602137981 */ /* 0x000f22000c1e1900 */
[----:B------:R-:W-:-:S03]  /*0230*/  IADD3.X R5, PT, PT, R9, UR8, RZ, P0, !PT ;  /* 0x0000000809057c10 */ /* 0x000fc600087fe4ff */
[----:B------:R1:W5:Y:S04]  /*0240*/  LDG.E R20, desc[UR6][R8.64] ;  /* 0x0000000608147981 */ /* 0x000368000c1e1900 */
[----:B------:R-:W5:Y:S01]  /*0250*/  LDG.E R21, desc[UR6][R2.64+0xc] ;  /* 0x00000c0602157981 */ /* 0x000f62000c1e1900 */
[----:B------:R-:W-:-:S03]  /*0260*/  IADD3 R12, P0, PT, R4, UR5, RZ ;  /* 0x00000005040c7c10 */ /* 0x000fc6000ff1e0ff */
[----:B------:R1:W5:Y:S04]  /*0270*/  LDG.E R22, desc[UR6][R4.64] ;  /* 0x0000000604167981 */ /* 0x000368000c1e1900 */
[----:B------:R-:W5:Y:S01]  /*0280*/  LDG.E R23, desc[UR6][R2.64+0x10] ;  /* 0x0000100602177981 */ /* 0x000f62000c1e1900 */
[----:B------:R-:W-:-:S03]  /*0290*/  IADD3.X R13, PT, PT, R5, UR8, RZ, P0, !PT ;  /* 0x00000008050d7c10 */ /* 0x000fc600087fe4ff */
[----:B------:R-:W5:Y:S04]  /*02a0*/  LDG.E R25, desc[UR6][R2.64+0x14] ;  /* 0x0000140602197981 */ /* 0x000f68000c1e1900 */
[----:B------:R1:W5:Y:S01]  /*02b0*/  LDG.E R24, desc[UR6][R12.64] ;  /* 0x000000060c187981 */ /* 0x000362000c1e1900 */
[----:B0-----:R-:W-:-:S03]  /*02c0*/  IADD3 R6, P0, PT, R12, UR5, RZ ;  /* 0x000000050c067c10 */ /* 0x001fc6000ff1e0ff */
[----:B------:R-:W5:Y:S01]  /*02d0*/  LDG.E R29, desc[UR6][R2.64+0x20] ;  /* 0x00002006021d7981 */ /* 0x000f62000c1e1900 */
[----:B------:R-:W-:Y:S02]  /*02e0*/  IADD3.X R7, PT, PT, R13, UR8, RZ, P0, !PT ;  /* 0x000000080d077c10 */ /* 0x000fe400087fe4ff */
[----:B-1----:R-:W-:-:S03]  /*02f0*/  IADD3 R8, P0, PT, R6, UR5, RZ ;  /* 0x0000000506087c10 */ /* 0x002fc6000ff1e0ff */
[----:B------:R-:W5:Y:S01]  /*0300*/  LDG.E R6, desc[UR6][R6.64] ;  /* 0x0000000606067981 */ /* 0x000f62000c1e1900 */
[----:B------:R-:W-:Y:S02]  /*0310*/  IADD3.X R9, PT, PT, R7, UR8, RZ, P0, !PT ;  /* 0x0000000807097c10 */ /* 0x000fe400087fe4ff */
[----:B------:R-:W-:-:S03]  /*0320*/  IADD3 R10, P0, PT, R8, UR5, RZ ;  /* 0x00000005080a7c10 */ /* 0x000fc6000ff1e0ff */
[----:B------:R-:W5:Y:S01]  /*0330*/  LDG.E R8, desc[UR6][R8.64] ;  /* 0x0000000608087981 */ /* 0x000f62000c1e1900 */
[----:B------:R-:W-:Y:S02]  /*0340*/  IADD3.X R11, PT, PT, R9, UR8, RZ, P0, !PT ;  /* 0x00000008090b7c10 */ /* 0x000fe400087fe4ff */
[----:B------:R-:W-:Y:S01]  /*0350*/  IADD3 R4, P0, PT, R10, UR5, RZ ;  /* 0x000000050a047c10 */ /* 0x000fe2000ff1e0ff */
[----:B------:R-:W5:Y:S03]  /*0360*/  LDG.E R7, desc[UR6][R2.64+0x1c] ;  /* 0x00001c0602077981 */ /* 0x000f66000c1e1900 */
[----:B------:R-:W-:Y:S01]  /*0370*/  IADD3.X R5, PT, PT, R11, UR8, RZ, P0, !PT ;  /* 0x000000080b057c10 */ /* 0x000fe200087fe4ff */
[----:B------:R-:W5:Y:S01]  /*0380*/  LDG.E R10, desc[UR6][R10.64] ;  /* 0x000000060a0a7981 */ /* 0x000f62000c1e1900 */
[----:B------:R-:W-:-:S04]  /*0390*/  IADD3 R12, P0, PT, R4, UR5, RZ ;  /* 0x00000005040c7c10 */ /* 0x000fc8000ff1e0ff */
[----:B------:R-:W-:-:S05]  /*03a0*/  IADD3.X R13, PT, PT, R5, UR8, RZ, P0, !PT ;  /* 0x00000008050d7c10 */ /* 0x000fca00087fe4ff */
[----:B------:R-:W5:Y:S01]  /*03b0*/  LDG.E R9, desc[UR6][R12.64] ;  /* 0x000000060c097981 */ /* 0x000f62000c1e1900 */
[----:B--2---:R-:W-:-:S03]  /*03c0*/  FFMA R26, R0, R27, RZ ;  /* 0x0000001b001a7223 */ /* 0x004fc600000000ff */
[----:B------:R-:W2:Y:S04]  /*03d0*/  LDG.E R27, desc[UR6][R2.64+0x18] ;  /* 0x00001806021b7981 */ /* 0x000ea8000c1e1900 */
[----:B------:R0:W2:Y:S01]  /*03e0*/  LDG.E R0, desc[UR6][R4.64] ;  /* 0x0000000604007981 */ /* 0x0000a2000c1e1900 */
[----:B---3--:R-:W-:Y:S01]  /*03f0*/  FFMA R26, R17, R16, R26 ;  /* 0x00000010111a7223 */ /* 0x008fe2000000001a */
[----:B------:R-:W-:-:S03]  /*0400*/  IADD3 R16, P0, PT, R12, UR5, RZ ;  /* 0x000000050c107c10 */ /* 0x000fc6000ff1e0ff */
[----:B----4-:R-:W-:Y:S01]  /*0410*/  FFMA R18, R19, R18, R26 ;  /* 0x0000001213127223 */ /* 0x010fe2000000001a */
[----:B------:R-:W-:Y:S02]  /*0420*/  IADD3.X R17, PT, PT, R13, UR8, RZ, P0, !PT ;  /* 0x000000080d117c10 */ /* 0x000fe400087fe4ff */
[----:B0-----:R-:W-:-:S03]  /*0430*/  IADD3 R4, P0, PT, R16, UR5, RZ ;  /* 0x0000000510047c10 */ /* 0x001fc6000ff1e0ff */
[----:B------:R0:W3:Y:S01]  /*0440*/  LDG.E R11, desc[UR6][R16.64] ;  /* 0x00000006100b7981 */ /* 0x0000e2000c1e1900 */
[----:B-----5:R-:W-:-:S03]  /*0450*/  FFMA R18, R21, R20, R18 ;  /* 0x0000001415127223 */ /* 0x020fc60000000012 */
[----:B------:R-:W4:Y:S01]  /*0460*/  LDG.E R21, desc[UR6][R2.64+0x24] ;  /* 0x0000240602157981 */ /* 0x000f22000c1e1900 */
[----:B------:R-:W-:-:S03]  /*0470*/  IADD3.X R5, PT, PT, R17, UR8, RZ, P0, !PT ;  /* 0x0000000811057c10 */ /* 0x000fc600087fe4ff */
[----:B------:R-:W3:Y:S01]  /*0480*/  LDG.E R20, desc[UR6][R2.64+0x2c] ;  /* 0x00002c0602147981 */ /* 0x000ee2000c1e1900 */
[----:B------:R-:W-:Y:S01]  /*0490*/  FFMA R26, R23, R22, R18 ;  /* 0x00000016171a7223 */ /* 0x000fe20000000012 */
[----:B------:R-:W-:Y:S02]  /*04a0*/  IADD3 R18, P0, PT, R4, UR5, RZ ;  /* 0x0000000504127c10 */ /* 0x000fe4000ff1e0ff */
[----:B------:R-:W5:Y:S02]  /*04b0*/  LDG.E R22, desc[UR6][R2.64+0x28] ;  /* 0x0000280602167981 */ /* 0x000f64000c1e1900 */
[----:B------:R-:W-:Y:S02]  /*04c0*/  IADD3.X R19, PT, PT, R5, UR8, RZ, P0, !PT ;  /* 0x0000000805137c10 */ /* 0x000fe400087fe4ff */
[----:B------:R-:W3:Y:S01]  /*04d0*/  LDG.E R4, desc[UR6][R4.64] ;  /* 0x0000000604047981 */ /* 0x000ee2000c1e1900 */
[----:B------:R-:W-:-:S03]  /*04e0*/  IADD3 R12, P0, PT, R18, UR5, RZ ;  /* 0x00000005120c7c10 */ /* 0x000fc6000ff1e0ff */
[----:B------:R-:W3:Y:S01]  /*04f0*/  LDG.E R23, desc[UR6][R2.64+0x30] ;  /* 0x0000300602177981 */ /* 0x000ee2000c1e1900 */
[----:B------:R-:W-:Y:S01]  /*0500*/  IADD3.X R13, PT, PT, R19, UR8, RZ, P0, !PT ;  /* 0x00000008130d7c10 */ /* 0x000fe200087fe4ff */
[----:B------:R-:W-:Y:S01]  /*0510*/  FFMA R24, R25, R24, R26 ;  /* 0x0000001819187223 */ /* 0x000fe2000000001a */
[----:B0-----:R-:W-:Y:S01]  /*0520*/  IADD3 R16, P0, PT, R12, UR5, RZ ;  /* 0x000000050c107c10 */ /* 0x001fe2000ff1e0ff */
[----:B------:R-:W3:Y:S04]  /*0530*/  LDG.E R18, desc[UR6][R18.64] ;  /* 0x0000000612127981 */ /* 0x000ee8000c1e1900 */
[----:B------:R-:W3:Y:S01]  /*0540*/  LDG.E R25, desc[UR6][R2.64+0x34] ;  /* 0x0000340602197981 */ /* 0x000ee2000c1e1900 */
[----:B------:R-:W-:-:S03]  /*0550*/  IADD3.X R17, PT, PT, R13, UR8, RZ, P0, !PT ;  /* 0x000000080d117c10 */ /* 0x000fc600087fe4ff */
[----:B------:R-:W3:Y:S04]  /*0560*/  LDG.E R13, desc[UR6][R12.64] ;  /* 0x000000060c0d7981 */ /* 0x000ee8000c1e1900 */
[----:B------:R-:W3:Y:S04]  /*0570*/  LDG.E R26, desc[UR6][R2.64+0x38] ;  /* 0x00003806021a7981 */ /* 0x000ee8000c1e1900 */
[----:B------:R-:W3:Y:S04]  /*0580*/  LDG.E R16, desc[UR6][R16.64] ;  /* 0x0000000610107981 */ /* 0x000ee8000c1e1900 */
[----:B------:R-:W3:Y:S01]  /*0590*/  LDG.E R5, desc[UR6][R2.64+0x3c] ;  /* 0x00003c0602057981 */ /* 0x000ee2000c1e1900 */
[----:B------:R-:W-:-:S02]  /*05a0*/  IMAD.IADD R15, R15, 0x1, R14 ;  /* 0x000000010f0f7824 */ /* 0x000fc400078e020e */
[----:B--2---:R-:W-:-:S04]  /*05b0*/  FFMA R6, R27, R6, R24 ;  /* 0x000000061b067223 */ /* 0x004fc80000000018 */
[----:B------:R-:W-:-:S04]  /*05c0*/  FFMA R6, R7, R8, R6 ;  /* 0x0000000807067223 */ /* 0x000fc80000000006 */
[----:B------:R-:W-:Y:S02]  /*05d0*/  FFMA R10, R29, R10, R6 ;  /* 0x0000000a1d0a7223 */ /* 0x000fe40000000006 */
[----:B------:R-:W0:Y:S02]  /*05e0*/  LDC.64 R6, c[0x0][0x390] ;  /* 0x0000e400ff067b82 */ /* 0x000e240000000a00 */
[----:B----4-:R-:W-:-:S04]  /*05f0*/  FFMA R21, R21, R0, R10 ;  /* 0x0000000015157223 */ /* 0x010fc8000000000a */
[----:B-----5:R-:W-:-:S04]  /*0600*/  FFMA R9, R22, R9, R21 ;  /* 0x0000000916097223 */ /* 0x020fc80000000015 */
[----:B---3--:R-:W-:-:S04]  /*0610*/  FFMA R20, R20, R11, R9 ;  /* 0x0000000b14147223 */ /* 0x008fc80000000009 */
[----:B------:R-:W-:-:S04]  /*0620*/  FFMA R4, R23, R4, R20 ;  /* 0x0000000417047223 */ /* 0x000fc80000000014 */
[----:B------:R-:W-:Y:S01]  /*0630*/  FFMA R25, R25, R18, R4 ;  /* 0x0000001219197223 */ /* 0x000fe20000000004 */
[----:B0-----:R-:W-:-:S04]  /*0640*/  IMAD.WIDE R6, R15, 0x4, R6 ;  /* 0x000000040f067825 */ /* 0x001fc800078e0206 */
[----:B------:R-:W-:-:S04]  /*0650*/  FFMA R26, R26, R13, R25 ;  /* 0x0000000d1a1a7223 */ /* 0x000fc80000000019 */
[----:B------:R-:W-:-:S05]  /*0660*/  FFMA R5, R5, R16, R26 ;  /* 0x0000001005057223 */ /* 0x000fca000000001a */
[----:B------:R-:W-:Y:S01]  /*0670*/  STG.E desc[UR6][R6.64], R5 ;  /* 0x0000000506007986 */ /* 0x000fe2000c101906 */
[----:B------:R-:W-:Y:S05]  /*0680*/  EXIT ;  /* 0x000000000000794d */ /* 0x000fea0003800000 */
.L_x_0:
[----:B------:R-:W-:-:S00]  /*0690*/  BRA `(.L_x_0) ;  /* 0xfffffffc00fc7947 */ /* 0x000fc0000383ffff */
[----:B------:R-:W-:-:S00]  /*06a0*/  NOP ;  /* 0x0000000000007918 */ /* 0x000fc00000000000 */
        /* <DEDUP_REMOVED lines=13> */
.L_x_1:


//--------------------- .nv.shared.reserved.0     --------------------------
	.section	.nv.shared.reserved.0,"aw",@nobits
	.weak		__nv_reservedSMEM_offset_0_alias
	.size		__nv_reservedSMEM_offset_0_alias, 0, 64
	.other		__nv_reservedSMEM_offset_0_alias,@"STO_CUDA_RESERVED_SHARED STV_DEFAULT"
__nv_reservedSMEM_offset_0_alias:
	.zero		0
	.zero		64


//--------------------- .nv.constant0._Z9mxmKernelPfS_S_mi --------------------------
	.section	.nv.constant0._Z9mxmKernelPfS_S_mi,"a",@progbits
	.sectionflags	@""
	.align	4
.nv.constant0._Z9mxmKernelPfS_S_mi:
	.zero		932


//--------------------- SYMBOLS --------------------------

	.type		.nv.reservedSmem.offset0,@object
	.size		.nv.reservedSmem.offset0,0x4
